//
// Generated by NVIDIA NVVM Compiler
//
// Compiler Build ID: CL-36424714
// Cuda compilation tools, release 13.0, V13.0.88
// Based on NVVM 20.0.0
//

.version 9.0
.target sm_100
.address_size 64

	// .globl	_Z16prims_mul_kernelPfS_S_
.global .align 4 .b8 a[256];
.global .align 4 .b8 b[256];
.global .align 4 .b8 result[256];

.visible .entry _Z16prims_mul_kernelPfS_S_(
	.param .u64 .ptr .align 1 _Z16prims_mul_kernelPfS_S__param_0,
	.param .u64 .ptr .align 1 _Z16prims_mul_kernelPfS_S__param_1,
	.param .u64 .ptr .align 1 _Z16prims_mul_kernelPfS_S__param_2
)
{
	.reg .pred 	%p<4>;
	.reg .b32 	%r<11>;
	.reg .b32 	%f<4>;
	.reg .b64 	%rd<22>;

	ld.param.u64 	%rd1, [_Z16prims_mul_kernelPfS_S__param_0];
	ld.param.u64 	%rd2, [_Z16prims_mul_kernelPfS_S__param_1];
	ld.param.u64 	%rd3, [_Z16prims_mul_kernelPfS_S__param_2];
	mov.u32 	%r3, %tid.y;
	mov.u32 	%r4, %ctaid.y;
	mov.u32 	%r5, %ntid.y;
	mad.lo.s32 	%r1, %r4, %r5, %r3;
	mov.u32 	%r6, %tid.x;
	mov.u32 	%r7, %ctaid.x;
	mov.u32 	%r8, %ntid.x;
	mad.lo.s32 	%r2, %r7, %r8, %r6;
	setp.gt.u32 	%p1, %r1, 7;
	setp.gt.s32 	%p2, %r2, 7;
	or.pred  	%p3, %p1, %p2;
	@%p3 bra 	$L__BB0_2;
	cvta.to.global.u64 	%rd4, %rd1;
	cvta.to.global.u64 	%rd5, %rd2;
	cvta.to.global.u64 	%rd6, %rd3;
	shl.b32 	%r9, %r1, 3;
	add.s32 	%r10, %r9, %r2;
	mul.wide.s32 	%rd7, %r10, 4;
	add.s64 	%rd8, %rd4, %rd7;
	ld.global.f32 	%f1, [%rd8];
	mul.wide.u32 	%rd9, %r1, 32;
	mov.u64 	%rd10, a;
	add.s64 	%rd11, %rd10, %rd9;
	mul.wide.s32 	%rd12, %r2, 4;
	add.s64 	%rd13, %rd11, %rd12;
	st.global.f32 	[%rd13], %f1;
	add.s64 	%rd14, %rd5, %rd7;
	ld.global.f32 	%f2, [%rd14];
	mov.u64 	%rd15, b;
	add.s64 	%rd16, %rd15, %rd9;
	add.s64 	%rd17, %rd16, %rd12;
	st.global.f32 	[%rd17], %f2;
	mul.f32 	%f3, %f1, %f2;
	mov.u64 	%rd18, result;
	add.s64 	%rd19, %rd18, %rd9;
	add.s64 	%rd20, %rd19, %rd12;
	st.global.f32 	[%rd20], %f3;
	add.s64 	%rd21, %rd6, %rd7;
	st.global.f32 	[%rd21], %f3;
$L__BB0_2:
	ret;

}


// ===== COMPILED SASS (sm_100) =====

	.target	sm_100

	.elftype	@"ET_EXEC"


//--------------------- .note.nv.tkinfo           --------------------------
	.section	.note.nv.tkinfo,"",@"SHT_NOTE"
	.sectionflags	@"SHF_NOTE_NV_TKINFO"
	.tkinfo
        /*0018*/ 	.word	0x00000002
        /*0030*/ 	.string	""
        /*0030*/ 	.string	"ptxas"
        /*0030*/ 	.string	"Cuda compilation tools, release 13.0, V13.0.88"
        /*0030*/ 	.string	"Build cuda_13.0.r13.0/compiler.36424714_0"
        /*0030*/ 	.string	"-arch sm_100 -m 64 "



//--------------------- .note.nv.cuinfo           --------------------------
	.section	.note.nv.cuinfo,"",@"SHT_NOTE"
	.sectionflags	@"SHF_NOTE_NV_CUINFO"
        /*0018*/ 	.short	0x0002
        /*001a*/ 	.short	0x0064
        /*001c*/ 	.short	0x0082
	.zero		2


//--------------------- .nv.info                  --------------------------
	.section	.nv.info,"",@"SHT_CUDA_INFO"
	.align	4


	//----- nvinfo : EIATTR_REGCOUNT
	.align		4
        /*0000*/ 	.byte	0x04, 0x2f
        /*0002*/ 	.short	(.L_4 - .L_3)
	.align		4
.L_3:
        /*0004*/ 	.word	index@(_Z16prims_mul_kernelPfS_S_)
        /*0008*/ 	.word	0x00000014


	//----- nvinfo : EIATTR_FRAME_SIZE
	.align		4
.L_4:
        /*000c*/ 	.byte	0x04, 0x11
        /*000e*/ 	.short	(.L_6 - .L_5)
	.align		4
.L_5:
        /*0010*/ 	.word	index@(_Z16prims_mul_kernelPfS_S_)
        /*0014*/ 	.word	0x00000000


	//----- nvinfo : EIATTR_MIN_STACK_SIZE
	.align		4
.L_6:
        /*0018*/ 	.byte	0x04, 0x12
        /*001a*/ 	.short	(.L_8 - .L_7)
	.align		4
.L_7:
        /*001c*/ 	.word	index@(_Z16prims_mul_kernelPfS_S_)
        /*0020*/ 	.word	0x00000000
.L_8:


//--------------------- .nv.compat                --------------------------
	.section	.nv.compat,"",@"SHT_CUDA_COMPAT_INFO"
	.align	4
        /*0000*/ 	.byte	0x02, 0x09, 0x00, 0x00, 0x02, 0x02, 0x01, 0x00, 0x02, 0x05, 0x05, 0x00, 0x03, 0x07, 0x01, 0x01
        /*0010*/ 	.byte	0x02, 0x03, 0x00, 0x00, 0x02, 0x06, 0x01, 0x00, 0x04, 0x0b, 0x08, 0x00, 0x09, 0x00, 0x00, 0x00
        /*0020*/ 	.byte	0x00, 0x00, 0x00, 0x00


//--------------------- .nv.info._Z16prims_mul_kernelPfS_S_ --------------------------
	.section	.nv.info._Z16prims_mul_kernelPfS_S_,"",@"SHT_CUDA_INFO"
	.sectionflags	@""
	.align	4


	//----- nvinfo : EIATTR_CUDA_API_VERSION
	.align		4
        /*0000*/ 	.byte	0x04, 0x37
        /*0002*/ 	.short	(.L_10 - .L_9)
.L_9:
        /*0004*/ 	.word	0x00000082


	//----- nvinfo : EIATTR_KPARAM_INFO
	.align		4
.L_10:
        /*0008*/ 	.byte	0x04, 0x17
        /*000a*/ 	.short	(.L_12 - .L_11)
.L_11:
        /*000c*/ 	.word	0x00000000
        /*0010*/ 	.short	0x0002
        /*0012*/ 	.short	0x0010
        /*0014*/ 	.byte	0x00, 0xf5, 0x21, 0x00


	//----- nvinfo : EIATTR_KPARAM_INFO
	.align		4
.L_12:
        /*0018*/ 	.byte	0x04, 0x17
        /*001a*/ 	.short	(.L_14 - .L_13)
.L_13:
        /*001c*/ 	.word	0x00000000
        /*0020*/ 	.short	0x0001
        /*0022*/ 	.short	0x0008
        /*0024*/ 	.byte	0x00, 0xf5, 0x21, 0x00


	//----- nvinfo : EIATTR_KPARAM_INFO
	.align		4
.L_14:
        /*0028*/ 	.byte	0x04, 0x17
        /*002a*/ 	.short	(.L_16 - .L_15)
.L_15:
        /*002c*/ 	.word	0x00000000
        /*0030*/ 	.short	0x0000
        /*0032*/ 	.short	0x0000
        /*0034*/ 	.byte	0x00, 0xf5, 0x21, 0x00


	//----- nvinfo : EIATTR_SPARSE_MMA_MASK
	.align		4
.L_16:
        /*0038*/ 	.byte	0x03, 0x50
        /*003a*/ 	.short	0x0000


	//----- nvinfo : EIATTR_MAXREG_COUNT
	.align		4
        /*003c*/ 	.byte	0x03, 0x1b
        /*003e*/ 	.short	0x00ff


	//----- nvinfo : EIATTR_MERCURY_ISA_VERSION
	.align		4
        /*0040*/ 	.byte	0x03, 0x5f
        /*0042*/ 	.short	0x0101


	//----- nvinfo : EIATTR_VRC_CTA_INIT_COUNT
	.align		4
        /*0044*/ 	.byte	0x02, 0x4a
	.zero		1
	.zero		1


	//----- nvinfo : EIATTR_EXIT_INSTR_OFFSETS
	.align		4
        /*0048*/ 	.byte	0x04, 0x1c
        /*004a*/ 	.short	(.L_18 - .L_17)


	//   ....[0]....
.L_17:
        /*004c*/ 	.word	0x000000b0


	//   ....[1]....
        /*0050*/ 	.word	0x00000240


	//----- nvinfo : EIATTR_CBANK_PARAM_SIZE
	.align		4
.L_18:
        /*0054*/ 	.byte	0x03, 0x19
        /*0056*/ 	.short	0x0018


	//----- nvinfo : EIATTR_PARAM_CBANK
	.align		4
        /*0058*/ 	.byte	0x04, 0x0a
        /*005a*/ 	.short	(.L_20 - .L_19)
	.align		4
.L_19:
        /*005c*/ 	.word	index@(.nv.constant0._Z16prims_mul_kernelPfS_S_)
        /*0060*/ 	.short	0x0380
        /*0062*/ 	.short	0x0018


	//----- nvinfo : EIATTR_SW_WAR
	.align		4
.L_20:
        /*0064*/ 	.byte	0x04, 0x36
        /*0066*/ 	.short	(.L_22 - .L_21)
.L_21:
        /*0068*/ 	.word	0x00000008
.L_22:


//--------------------- .nv.callgraph             --------------------------
	.section	.nv.callgraph,"",@"SHT_CUDA_CALLGRAPH"
	.align	4
	.sectionentsize	8
	.align		4
        /*0000*/ 	.word	0x00000000
	.align		4
        /*0004*/ 	.word	0xffffffff
	.align		4
        /*0008*/ 	.word	0x00000000
	.align		4
        /*000c*/ 	.word	0xfffffffe
	.align		4
        /*0010*/ 	.word	0x00000000
	.align		4
        /*0014*/ 	.word	0xfffffffd
	.align		4
        /*0018*/ 	.word	0x00000000
	.align		4
        /*001c*/ 	.word	0xfffffffc


//--------------------- .nv.constant4             --------------------------
	.section	.nv.constant4,"a",@progbits
	.align	8
	.align		8
.nv.constant4:
        /*0000*/ 	.dword	a
	.align		8
        /*0008*/ 	.dword	b
	.align		8
        /*0010*/ 	.dword	result


//--------------------- .text._Z16prims_mul_kernelPfS_S_ --------------------------
	.section	.text._Z16prims_mul_kernelPfS_S_,"ax",@progbits
	.align	128
        .global         _Z16prims_mul_kernelPfS_S_
        .type           _Z16prims_mul_kernelPfS_S_,@function
        .size           _Z16prims_mul_kernelPfS_S_,(.L_x_1 - _Z16prims_mul_kernelPfS_S_)
        .other          _Z16prims_mul_kernelPfS_S_,@"STO_CUDA_ENTRY STV_DEFAULT"
_Z16prims_mul_kernelPfS_S_:
.text._Z16prims_mul_kernelPfS_S_:
[----:B------:R-:W-:Y:S01]  /*0000*/  LDC R1, c[0x0][0x37c] ;  /* 0x0000df00ff017b82 */ /* 0x000fe20000000800 */
[----:B------:R-:W0:Y:S07]  /*0010*/  S2R R2, SR_TID.X ;  /* 0x0000000000027919 */ /* 0x000e2e0000002100 */
[----:B------:R-:W1:Y:S01]  /*0020*/  LDC R0, c[0x0][0x364] ;  /* 0x0000d900ff007b82 */ /* 0x000e620000000800 */
[----:B------:R-:W1:Y:S07]  /*0030*/  S2R R3, SR_TID.Y ;  /* 0x0000000000037919 */ /* 0x000e6e0000002200 */
[----:B------:R-:W0:Y:S08]  /*0040*/  S2UR UR5, SR_CTAID.X ;  /* 0x00000000000579c3 */ /* 0x000e300000002500 */
[----:B------:R-:W0:Y:S08]  /*0050*/  LDC R5, c[0x0][0x360] ;  /* 0x0000d800ff057b82 */ /* 0x000e300000000800 */
[----:B------:R-:W1:Y:S01]  /*0060*/  S2UR UR4, SR_CTAID.Y ;  /* 0x00000000000479c3 */ /* 0x000e620000002600 */
[----:B0-----:R-:W-:-:S05]  /*0070*/  IMAD R2, R5, UR5, R2 ;  /* 0x0000000505027c24 */ /* 0x001fca000f8e0202 */
[----:B------:R-:W-:Y:S01]  /*0080*/  ISETP.GT.AND P0, PT, R2, 0x7, PT ;  /* 0x000000070200780c */ /* 0x000fe20003f04270 */
[----:B-1----:R-:W-:-:S05]  /*0090*/  IMAD R3, R0, UR4, R3 ;  /* 0x0000000400037c24 */ /* 0x002fca000f8e0203 */
[----:B------:R-:W-:-:S13]  /*00a0*/  ISETP.GT.U32.OR P0, PT, R3, 0x7, P0 ;  /* 0x000000070300780c */ /* 0x000fda0000704470 */
[----:B------:R-:W-:Y:S05]  /*00b0*/  @P0 EXIT ;  /* 0x000000000000094d */ /* 0x000fea0003800000 */
[----:B------:R-:W0:Y:S01]  /*00c0*/  LDC.64 R4, c[0x0][0x380] ;  /* 0x0000e000ff047b82 */ /* 0x000e220000000a00 */
[----:B------:R-:W1:Y:S01]  /*00d0*/  LDCU.64 UR4, c[0x0][0x358] ;  /* 0x00006b00ff0477ac */ /* 0x000e620008000a00 */
[----:B------:R-:W-:-:S06]  /*00e0*/  LEA R0, R3, R2, 0x3 ;  /* 0x0000000203007211 */ /* 0x000fcc00078e18ff */
[----:B------:R-:W2:Y:S08]  /*00f0*/  LDC.64 R6, c[0x4][RZ] ;  /* 0x01000000ff067b82 */ /* 0x000eb00000000a00 */
[----:B------:R-:W3:Y:S01]  /*0100*/  LDC.64 R8, c[0x0][0x388] ;  /* 0x0000e200ff087b82 */ /* 0x000ee20000000a00 */
[----:B0-----:R-:W-:-:S07]  /*0110*/  IMAD.WIDE R4, R0, 0x4, R4 ;  /* 0x0000000400047825 */ /* 0x001fce00078e0204 */
[----:B------:R-:W0:Y:S01]  /*0120*/  LDC.64 R10, c[0x4][0x8] ;  /* 0x01000200ff0a7b82 */ /* 0x000e220000000a00 */
[----:B-1----:R-:W4:Y:S01]  /*0130*/  LDG.E R17, desc[UR4][R4.64] ;  /* 0x0000000404117981 */ /* 0x002f22000c1e1900 */
[----:B--2---:R-:W-:-:S06]  /*0140*/  IMAD.WIDE.U32 R6, R3, 0x20, R6 ;  /* 0x0000002003067825 */ /* 0x004fcc00078e0006 */
[----:B------:R-:W1:Y:S01]  /*0150*/  LDC.64 R12, c[0x4][0x10] ;  /* 0x01000400ff0c7b82 */ /* 0x000e620000000a00 */
[----:B------:R-:W-:-:S07]  /*0160*/  IMAD.WIDE R6, R2, 0x4, R6 ;  /* 0x0000000402067825 */ /* 0x000fce00078e0206 */
[----:B------:R-:W2:Y:S01]  /*0170*/  LDC.64 R14, c[0x0][0x390] ;  /* 0x0000e400ff0e7b82 */ /* 0x000ea20000000a00 */
[----:B---3--:R-:W-:Y:S01]  /*0180*/  IMAD.WIDE R8, R0, 0x4, R8 ;  /* 0x0000000400087825 */ /* 0x008fe200078e0208 */
[----:B----4-:R-:W-:Y:S05]  /*0190*/  STG.E desc[UR4][R6.64], R17 ;  /* 0x0000001106007986 */ /* 0x010fea000c101904 */
[----:B------:R-:W3:Y:S01]  /*01a0*/  LDG.E R8, desc[UR4][R8.64] ;  /* 0x0000000408087981 */ /* 0x000ee2000c1e1900 */
[----:B0-----:R-:W-:-:S04]  /*01b0*/  IMAD.WIDE.U32 R4, R3, 0x20, R10 ;  /* 0x0000002003047825 */ /* 0x001fc800078e000a */
[----:B-1----:R-:W-:-:S04]  /*01c0*/  IMAD.WIDE.U32 R10, R3, 0x20, R12 ;  /* 0x00000020030a7825 */ /* 0x002fc800078e000c */
[----:B------:R-:W-:-:S04]  /*01d0*/  IMAD.WIDE R4, R2, 0x4, R4 ;  /* 0x0000000402047825 */ /* 0x000fc800078e0204 */
[----:B------:R-:W-:-:S04]  /*01e0*/  IMAD.WIDE R10, R2, 0x4, R10 ;  /* 0x00000004020a7825 */ /* 0x000fc800078e020a */
[----:B--2---:R-:W-:-:S04]  /*01f0*/  IMAD.WIDE R2, R0, 0x4, R14 ;  /* 0x0000000400027825 */ /* 0x004fc800078e020e */
[----:B---3--:R-:W-:Y:S01]  /*0200*/  FMUL R13, R17, R8 ;  /* 0x00000008110d7220 */ /* 0x008fe20000400000 */
[----:B------:R-:W-:Y:S04]  /*0210*/  STG.E desc[UR4][R4.64], R8 ;  /* 0x0000000804007986 */ /* 0x000fe8000c101904 */
[----:B------:R-:W-:Y:S04]  /*0220*/  STG.E desc[UR4][R10.64], R13 ;  /* 0x0000000d0a007986 */ /* 0x000fe8000c101904 */
[----:B------:R-:W-:Y:S01]  /*0230*/  STG.E desc[UR4][R2.64], R13 ;  /* 0x0000000d02007986 */ /* 0x000fe2000c101904 */
[----:B------:R-:W-:Y:S05]  /*0240*/  EXIT ;  /* 0x000000000000794d */ /* 0x000fea0003800000 */
.L_x_0:
[----:B------:R-:W-:-:S00]  /*0250*/  BRA `(.L_x_0) ;  /* 0xfffffffc00fc7947 */ /* 0x000fc0000383ffff */
[----:B------:R-:W-:-:S00]  /*0260*/  NOP ;  /* 0x0000000000007918 */ /* 0x000fc00000000000 */
        /* <DEDUP_REMOVED lines=9> */
.L_x_1:


//--------------------- .nv.shared.reserved.0     --------------------------
	.section	.nv.shared.reserved.0,"aw",@nobits
	.weak		__nv_reservedSMEM_offset_0_alias
	.size		__nv_reservedSMEM_offset_0_alias, 0, 64
	.other		__nv_reservedSMEM_offset_0_alias,@"STO_CUDA_RESERVED_SHARED STV_DEFAULT"
__nv_reservedSMEM_offset_0_alias:
	.zero		0
	.zero		64


//--------------------- .nv.global                --------------------------
	.section	.nv.global,"aw",@nobits
	.align	4
.nv.global:
	.type		result,@object
	.size		result,(a - result)
result:
	.zero		256
	.type		a,@object
	.size		a,(b - a)
a:
	.zero		256
	.type		b,@object
	.size		b,(.L_1 - b)
b:
	.zero		256
.L_1:


//--------------------- .nv.constant0._Z16prims_mul_kernelPfS_S_ --------------------------
	.section	.nv.constant0._Z16prims_mul_kernelPfS_S_,"a",@progbits
	.sectionflags	@""
	.align	4
.nv.constant0._Z16prims_mul_kernelPfS_S_:
	.zero		920


//--------------------- SYMBOLS --------------------------

	.type		.nv.reservedSmem.offset0,@object
	.size		.nv.reservedSmem.offset0,0x4
